//
// Generated by NVIDIA NVVM Compiler
//
// Compiler Build ID: CL-36424714
// Cuda compilation tools, release 13.0, V13.0.88
// Based on NVVM 20.0.0
//

.version 9.0
.target sm_100
.address_size 64

	// .globl	_Z11findEachMinPdS_S_i

.visible .entry _Z11findEachMinPdS_S_i(
	.param .u64 .ptr .align 1 _Z11findEachMinPdS_S_i_param_0,
	.param .u64 .ptr .align 1 _Z11findEachMinPdS_S_i_param_1,
	.param .u64 .ptr .align 1 _Z11findEachMinPdS_S_i_param_2,
	.param .u32 _Z11findEachMinPdS_S_i_param_3
)
{
	.reg .pred 	%p<2>;
	.reg .b32 	%r<2>;
	.reg .b64 	%rd<11>;
	.reg .b64 	%fd<4>;

	ld.param.u64 	%rd1, [_Z11findEachMinPdS_S_i_param_0];
	ld.param.u64 	%rd2, [_Z11findEachMinPdS_S_i_param_1];
	ld.param.u64 	%rd3, [_Z11findEachMinPdS_S_i_param_2];
	cvta.to.global.u64 	%rd4, %rd2;
	cvta.to.global.u64 	%rd5, %rd1;
	mov.u32 	%r1, %tid.x;
	mul.wide.u32 	%rd6, %r1, 8;
	add.s64 	%rd7, %rd5, %rd6;
	ld.global.f64 	%fd1, [%rd7];
	add.s64 	%rd8, %rd4, %rd6;
	ld.global.f64 	%fd2, [%rd8];
	setp.lt.f64 	%p1, %fd1, %fd2;
	selp.f64 	%fd3, %fd1, %fd2, %p1;
	cvta.to.global.u64 	%rd9, %rd3;
	add.s64 	%rd10, %rd9, %rd6;
	st.global.f64 	[%rd10], %fd3;
	ret;

}


// ===== COMPILED SASS (sm_100) =====

	.target	sm_100

	.elftype	@"ET_EXEC"


//--------------------- .note.nv.tkinfo           --------------------------
	.section	.note.nv.tkinfo,"",@"SHT_NOTE"
	.sectionflags	@"SHF_NOTE_NV_TKINFO"
	.tkinfo
        /*0018*/ 	.word	0x00000002
        /*0030*/ 	.string	""
        /*0030*/ 	.string	"ptxas"
        /*0030*/ 	.string	"Cuda compilation tools, release 13.0, V13.0.88"
        /*0030*/ 	.string	"Build cuda_13.0.r13.0/compiler.36424714_0"
        /*0030*/ 	.string	"-arch sm_100 -m 64 "



//--------------------- .note.nv.cuinfo           --------------------------
	.section	.note.nv.cuinfo,"",@"SHT_NOTE"
	.sectionflags	@"SHF_NOTE_NV_CUINFO"
        /*0018*/ 	.short	0x0002
        /*001a*/ 	.short	0x0064
        /*001c*/ 	.short	0x0082
	.zero		2


//--------------------- .nv.info                  --------------------------
	.section	.nv.info,"",@"SHT_CUDA_INFO"
	.align	4


	//----- nvinfo : EIATTR_REGCOUNT
	.align		4
        /*0000*/ 	.byte	0x04, 0x2f
        /*0002*/ 	.short	(.L_1 - .L_0)
	.align		4
.L_0:
        /*0004*/ 	.word	index@(_Z11findEachMinPdS_S_i)
        /*0008*/ 	.word	0x0000000e


	//----- nvinfo : EIATTR_FRAME_SIZE
	.align		4
.L_1:
        /*000c*/ 	.byte	0x04, 0x11
        /*000e*/ 	.short	(.L_3 - .L_2)
	.align		4
.L_2:
        /*0010*/ 	.word	index@(_Z11findEachMinPdS_S_i)
        /*0014*/ 	.word	0x00000000


	//----- nvinfo : EIATTR_MIN_STACK_SIZE
	.align		4
.L_3:
        /*0018*/ 	.byte	0x04, 0x12
        /*001a*/ 	.short	(.L_5 - .L_4)
	.align		4
.L_4:
        /*001c*/ 	.word	index@(_Z11findEachMinPdS_S_i)
        /*0020*/ 	.word	0x00000000
.L_5:


//--------------------- .nv.compat                --------------------------
	.section	.nv.compat,"",@"SHT_CUDA_COMPAT_INFO"
	.align	4
        /*0000*/ 	.byte	0x02, 0x09, 0x00, 0x00, 0x02, 0x02, 0x01, 0x00, 0x02, 0x05, 0x05, 0x00, 0x03, 0x07, 0x01, 0x01
        /*0010*/ 	.byte	0x02, 0x03, 0x00, 0x00, 0x02, 0x06, 0x01, 0x00, 0x04, 0x0b, 0x08, 0x00, 0x01, 0x00, 0x00, 0x00
        /*0020*/ 	.byte	0x00, 0x00, 0x00, 0x00


//--------------------- .nv.info._Z11findEachMinPdS_S_i --------------------------
	.section	.nv.info._Z11findEachMinPdS_S_i,"",@"SHT_CUDA_INFO"
	.sectionflags	@""
	.align	4


	//----- nvinfo : EIATTR_CUDA_API_VERSION
	.align		4
        /*0000*/ 	.byte	0x04, 0x37
        /*0002*/ 	.short	(.L_7 - .L_6)
.L_6:
        /*0004*/ 	.word	0x00000082


	//----- nvinfo : EIATTR_KPARAM_INFO
	.align		4
.L_7:
        /*0008*/ 	.byte	0x04, 0x17
        /*000a*/ 	.short	(.L_9 - .L_8)
.L_8:
        /*000c*/ 	.word	0x00000000
        /*0010*/ 	.short	0x0003
        /*0012*/ 	.short	0x0018
        /*0014*/ 	.byte	0x00, 0xf0, 0x11, 0x00


	//----- nvinfo : EIATTR_KPARAM_INFO
	.align		4
.L_9:
        /*0018*/ 	.byte	0x04, 0x17
        /*001a*/ 	.short	(.L_11 - .L_10)
.L_10:
        /*001c*/ 	.word	0x00000000
        /*0020*/ 	.short	0x0002
        /*0022*/ 	.short	0x0010
        /*0024*/ 	.byte	0x00, 0xf5, 0x21, 0x00


	//----- nvinfo : EIATTR_KPARAM_INFO
	.align		4
.L_11:
        /*0028*/ 	.byte	0x04, 0x17
        /*002a*/ 	.short	(.L_13 - .L_12)
.L_12:
        /*002c*/ 	.word	0x00000000
        /*0030*/ 	.short	0x0001
        /*0032*/ 	.short	0x0008
        /*0034*/ 	.byte	0x00, 0xf5, 0x21, 0x00


	//----- nvinfo : EIATTR_KPARAM_INFO
	.align		4
.L_13:
        /*0038*/ 	.byte	0x04, 0x17
        /*003a*/ 	.short	(.L_15 - .L_14)
.L_14:
        /*003c*/ 	.word	0x00000000
        /*0040*/ 	.short	0x0000
        /*0042*/ 	.short	0x0000
        /*0044*/ 	.byte	0x00, 0xf5, 0x21, 0x00


	//----- nvinfo : EIATTR_SPARSE_MMA_MASK
	.align		4
.L_15:
        /*0048*/ 	.byte	0x03, 0x50
        /*004a*/ 	.short	0x0000


	//----- nvinfo : EIATTR_MAXREG_COUNT
	.align		4
        /*004c*/ 	.byte	0x03, 0x1b
        /*004e*/ 	.short	0x00ff


	//----- nvinfo : EIATTR_MERCURY_ISA_VERSION
	.align		4
        /*0050*/ 	.byte	0x03, 0x5f
        /*0052*/ 	.short	0x0101


	//----- nvinfo : EIATTR_VRC_CTA_INIT_COUNT
	.align		4
        /*0054*/ 	.byte	0x02, 0x4a
	.zero		1
	.zero		1


	//----- nvinfo : EIATTR_EXIT_INSTR_OFFSETS
	.align		4
        /*0058*/ 	.byte	0x04, 0x1c
        /*005a*/ 	.short	(.L_17 - .L_16)


	//   ....[0]....
.L_16:
        /*005c*/ 	.word	0x000000f0


	//----- nvinfo : EIATTR_CBANK_PARAM_SIZE
	.align		4
.L_17:
        /*0060*/ 	.byte	0x03, 0x19
        /*0062*/ 	.short	0x001c


	//----- nvinfo : EIATTR_PARAM_CBANK
	.align		4
        /*0064*/ 	.byte	0x04, 0x0a
        /*0066*/ 	.short	(.L_19 - .L_18)
	.align		4
.L_18:
        /*0068*/ 	.word	index@(.nv.constant0._Z11findEachMinPdS_S_i)
        /*006c*/ 	.short	0x0380
        /*006e*/ 	.short	0x001c


	//----- nvinfo : EIATTR_SW_WAR
	.align		4
.L_19:
        /*0070*/ 	.byte	0x04, 0x36
        /*0072*/ 	.short	(.L_21 - .L_20)
.L_20:
        /*0074*/ 	.word	0x00000008
.L_21:


//--------------------- .nv.callgraph             --------------------------
	.section	.nv.callgraph,"",@"SHT_CUDA_CALLGRAPH"
	.align	4
	.sectionentsize	8
	.align		4
        /*0000*/ 	.word	0x00000000
	.align		4
        /*0004*/ 	.word	0xffffffff
	.align		4
        /*0008*/ 	.word	0x00000000
	.align		4
        /*000c*/ 	.word	0xfffffffe
	.align		4
        /*0010*/ 	.word	0x00000000
	.align		4
        /*0014*/ 	.word	0xfffffffd
	.align		4
        /*0018*/ 	.word	0x00000000
	.align		4
        /*001c*/ 	.word	0xfffffffc


//--------------------- .text._Z11findEachMinPdS_S_i --------------------------
	.section	.text._Z11findEachMinPdS_S_i,"ax",@progbits
	.align	128
        .global         _Z11findEachMinPdS_S_i
        .type           _Z11findEachMinPdS_S_i,@function
        .size           _Z11findEachMinPdS_S_i,(.L_x_1 - _Z11findEachMinPdS_S_i)
        .other          _Z11findEachMinPdS_S_i,@"STO_CUDA_ENTRY STV_DEFAULT"
_Z11findEachMinPdS_S_i:
.text._Z11findEachMinPdS_S_i:
[----:B------:R-:W-:Y:S01]  /*0000*/  LDC R1, c[0x0][0x37c] ;  /* 0x0000df00ff017b82 */ /* 0x000fe20000000800 */
[----:B------:R-:W0:Y:S07]  /*0010*/  S2R R11, SR_TID.X ;  /* 0x00000000000b7919 */ /* 0x000e2e0000002100 */
[----:B------:R-:W0:Y:S01]  /*0020*/  LDC.64 R2, c[0x0][0x380] ;  /* 0x0000e000ff027b82 */ /* 0x000e220000000a00 */
[----:B------:R-:W1:Y:S07]  /*0030*/  LDCU.64 UR4, c[0x0][0x358] ;  /* 0x00006b00ff0477ac */ /* 0x000e6e0008000a00 */
[----:B------:R-:W2:Y:S08]  /*0040*/  LDC.64 R4, c[0x0][0x388] ;  /* 0x0000e200ff047b82 */ /* 0x000eb00000000a00 */
[----:B------:R-:W3:Y:S01]  /*0050*/  LDC.64 R6, c[0x0][0x390] ;  /* 0x0000e400ff067b82 */ /* 0x000ee20000000a00 */
[----:B0-----:R-:W-:-:S04]  /*0060*/  IMAD.WIDE.U32 R2, R11, 0x8, R2 ;  /* 0x000000080b027825 */ /* 0x001fc800078e0002 */
[C---:B--2---:R-:W-:Y:S02]  /*0070*/  IMAD.WIDE.U32 R4, R11.reuse, 0x8, R4 ;  /* 0x000000080b047825 */ /* 0x044fe400078e0004 */
[----:B-1----:R-:W2:Y:S04]  /*0080*/  LDG.E.64 R2, desc[UR4][R2.64] ;  /* 0x0000000402027981 */ /* 0x002ea8000c1e1b00 */
[----:B------:R-:W2:Y:S01]  /*0090*/  LDG.E.64 R4, desc[UR4][R4.64] ;  /* 0x0000000404047981 */ /* 0x000ea2000c1e1b00 */
[----:B---3--:R-:W-:Y:S01]  /*00a0*/  IMAD.WIDE.U32 R6, R11, 0x8, R6 ;  /* 0x000000080b067825 */ /* 0x008fe200078e0006 */
[----:B--2---:R-:W-:-:S06]  /*00b0*/  DSETP.GEU.AND P0, PT, R2, R4, PT ;  /* 0x000000040200722a */ /* 0x004fcc0003f0e000 */
[----:B------:R-:W-:Y:S02]  /*00c0*/  FSEL R8, R2, R4, !P0 ;  /* 0x0000000402087208 */ /* 0x000fe40004000000 */
[----:B------:R-:W-:-:S05]  /*00d0*/  FSEL R9, R3, R5, !P0 ;  /* 0x0000000503097208 */ /* 0x000fca0004000000 */
[----:B------:R-:W-:Y:S01]  /*00e0*/  STG.E.64 desc[UR4][R6.64], R8 ;  /* 0x0000000806007986 */ /* 0x000fe2000c101b04 */
[----:B------:R-:W-:Y:S05]  /*00f0*/  EXIT ;  /* 0x000000000000794d */ /* 0x000fea0003800000 */
.L_x_0:
[----:B------:R-:W-:-:S00]  /*0100*/  BRA `(.L_x_0) ;  /* 0xfffffffc00fc7947 */ /* 0x000fc0000383ffff */
[----:B------:R-:W-:-:S00]  /*0110*/  NOP ;  /* 0x0000000000007918 */ /* 0x000fc00000000000 */
        /* <DEDUP_REMOVED lines=14> */
.L_x_1:


//--------------------- .nv.shared.reserved.0     --------------------------
	.section	.nv.shared.reserved.0,"aw",@nobits
	.weak		__nv_reservedSMEM_offset_0_alias
	.size		__nv_reservedSMEM_offset_0_alias, 0, 64
	.other		__nv_reservedSMEM_offset_0_alias,@"STO_CUDA_RESERVED_SHARED STV_DEFAULT"
__nv_reservedSMEM_offset_0_alias:
	.zero		0
	.zero		64


//--------------------- .nv.constant0._Z11findEachMinPdS_S_i --------------------------
	.section	.nv.constant0._Z11findEachMinPdS_S_i,"a",@progbits
	.sectionflags	@""
	.align	4
.nv.constant0._Z11findEachMinPdS_S_i:
	.zero		924


//--------------------- SYMBOLS --------------------------

	.type		.nv.reservedSmem.offset0,@object
	.size		.nv.reservedSmem.offset0,0x4
